//
// Generated by NVIDIA NVVM Compiler
//
// Compiler Build ID: CL-36424714
// Cuda compilation tools, release 13.0, V13.0.88
// Based on NVVM 20.0.0
//

.version 9.0
.target sm_100
.address_size 64

	// .globl	_Z17backpropagate_gpuiPddS_

.visible .entry _Z17backpropagate_gpuiPddS_(
	.param .u32 _Z17backpropagate_gpuiPddS__param_0,
	.param .u64 .ptr .align 1 _Z17backpropagate_gpuiPddS__param_1,
	.param .f64 _Z17backpropagate_gpuiPddS__param_2,
	.param .u64 .ptr .align 1 _Z17backpropagate_gpuiPddS__param_3
)
{
	.reg .pred 	%p<2>;
	.reg .b32 	%r<7>;
	.reg .b64 	%rd<8>;
	.reg .b64 	%fd<5>;

	ld.param.u32 	%r2, [_Z17backpropagate_gpuiPddS__param_0];
	ld.param.u64 	%rd1, [_Z17backpropagate_gpuiPddS__param_1];
	ld.param.f64 	%fd1, [_Z17backpropagate_gpuiPddS__param_2];
	ld.param.u64 	%rd2, [_Z17backpropagate_gpuiPddS__param_3];
	mov.u32 	%r3, %ntid.x;
	mov.u32 	%r4, %ctaid.x;
	mov.u32 	%r5, %tid.x;
	mad.lo.s32 	%r1, %r3, %r4, %r5;
	setp.lt.s32 	%p1, %r2, %r1;
	@%p1 bra 	$L__BB0_2;
	cvta.to.global.u64 	%rd3, %rd2;
	cvta.to.global.u64 	%rd4, %rd1;
	sub.s32 	%r6, %r2, %r1;
	mul.wide.s32 	%rd5, %r6, 8;
	add.s64 	%rd6, %rd3, %rd5;
	ld.global.f64 	%fd2, [%rd6];
	add.s64 	%rd7, %rd4, %rd5;
	ld.global.f64 	%fd3, [%rd7];
	fma.rn.f64 	%fd4, %fd1, %fd2, %fd3;
	st.global.f64 	[%rd7], %fd4;
$L__BB0_2:
	ret;

}
	// .globl	_Z19Add_Mult_update_wtsPddS_fiP11fann_neuron
.visible .entry _Z19Add_Mult_update_wtsPddS_fiP11fann_neuron(
	.param .u64 .ptr .align 1 _Z19Add_Mult_update_wtsPddS_fiP11fann_neuron_param_0,
	.param .f64 _Z19Add_Mult_update_wtsPddS_fiP11fann_neuron_param_1,
	.param .u64 .ptr .align 1 _Z19Add_Mult_update_wtsPddS_fiP11fann_neuron_param_2,
	.param .f32 _Z19Add_Mult_update_wtsPddS_fiP11fann_neuron_param_3,
	.param .u32 _Z19Add_Mult_update_wtsPddS_fiP11fann_neuron_param_4,
	.param .u64 .ptr .align 1 _Z19Add_Mult_update_wtsPddS_fiP11fann_neuron_param_5
)
{
	.reg .pred 	%p<2>;
	.reg .b32 	%r<6>;
	.reg .b32 	%f<2>;
	.reg .b64 	%rd<12>;
	.reg .b64 	%fd<9>;

	ld.param.u64 	%rd1, [_Z19Add_Mult_update_wtsPddS_fiP11fann_neuron_param_0];
	ld.param.f64 	%fd1, [_Z19Add_Mult_update_wtsPddS_fiP11fann_neuron_param_1];
	ld.param.u64 	%rd2, [_Z19Add_Mult_update_wtsPddS_fiP11fann_neuron_param_2];
	ld.param.f32 	%f1, [_Z19Add_Mult_update_wtsPddS_fiP11fann_neuron_param_3];
	ld.param.u32 	%r2, [_Z19Add_Mult_update_wtsPddS_fiP11fann_neuron_param_4];
	ld.param.u64 	%rd3, [_Z19Add_Mult_update_wtsPddS_fiP11fann_neuron_param_5];
	mov.u32 	%r3, %ntid.x;
	mov.u32 	%r4, %ctaid.x;
	mov.u32 	%r5, %tid.x;
	mad.lo.s32 	%r1, %r3, %r4, %r5;
	setp.ge.s32 	%p1, %r1, %r2;
	@%p1 bra 	$L__BB1_2;
	cvta.to.global.u64 	%rd4, %rd3;
	cvta.to.global.u64 	%rd5, %rd1;
	cvta.to.global.u64 	%rd6, %rd2;
	mul.wide.s32 	%rd7, %r1, 40;
	add.s64 	%rd8, %rd4, %rd7;
	ld.global.f64 	%fd2, [%rd8+16];
	cvt.f64.f32 	%fd3, %f1;
	mul.wide.s32 	%rd9, %r1, 8;
	add.s64 	%rd10, %rd5, %rd9;
	ld.global.f64 	%fd4, [%rd10];
	mul.f64 	%fd5, %fd4, %fd3;
	fma.rn.f64 	%fd6, %fd1, %fd2, %fd5;
	add.s64 	%rd11, %rd6, %rd9;
	ld.global.f64 	%fd7, [%rd11];
	add.f64 	%fd8, %fd7, %fd6;
	st.global.f64 	[%rd11], %fd8;
	st.global.f64 	[%rd10], %fd6;
$L__BB1_2:
	ret;

}
	// .globl	_Z10slopes_gpuiPddP11fann_neuron
.visible .entry _Z10slopes_gpuiPddP11fann_neuron(
	.param .u32 _Z10slopes_gpuiPddP11fann_neuron_param_0,
	.param .u64 .ptr .align 1 _Z10slopes_gpuiPddP11fann_neuron_param_1,
	.param .f64 _Z10slopes_gpuiPddP11fann_neuron_param_2,
	.param .u64 .ptr .align 1 _Z10slopes_gpuiPddP11fann_neuron_param_3
)
{
	.reg .pred 	%p<2>;
	.reg .b32 	%r<6>;
	.reg .b64 	%rd<9>;
	.reg .b64 	%fd<5>;

	ld.param.u32 	%r2, [_Z10slopes_gpuiPddP11fann_neuron_param_0];
	ld.param.u64 	%rd1, [_Z10slopes_gpuiPddP11fann_neuron_param_1];
	ld.param.f64 	%fd1, [_Z10slopes_gpuiPddP11fann_neuron_param_2];
	ld.param.u64 	%rd2, [_Z10slopes_gpuiPddP11fann_neuron_param_3];
	mov.u32 	%r3, %ntid.x;
	mov.u32 	%r4, %ctaid.x;
	mov.u32 	%r5, %tid.x;
	mad.lo.s32 	%r1, %r3, %r4, %r5;
	setp.ge.s32 	%p1, %r1, %r2;
	@%p1 bra 	$L__BB2_2;
	cvta.to.global.u64 	%rd3, %rd2;
	cvta.to.global.u64 	%rd4, %rd1;
	mul.wide.s32 	%rd5, %r1, 40;
	add.s64 	%rd6, %rd3, %rd5;
	ld.global.f64 	%fd2, [%rd6+16];
	mul.wide.s32 	%rd7, %r1, 8;
	add.s64 	%rd8, %rd4, %rd7;
	ld.global.f64 	%fd3, [%rd8];
	fma.rn.f64 	%fd4, %fd1, %fd2, %fd3;
	st.global.f64 	[%rd8], %fd4;
$L__BB2_2:
	ret;

}
	// .globl	_Z11slopes_gpu2iPddPP11fann_neuron
.visible .entry _Z11slopes_gpu2iPddPP11fann_neuron(
	.param .u32 _Z11slopes_gpu2iPddPP11fann_neuron_param_0,
	.param .u64 .ptr .align 1 _Z11slopes_gpu2iPddPP11fann_neuron_param_1,
	.param .f64 _Z11slopes_gpu2iPddPP11fann_neuron_param_2,
	.param .u64 .ptr .align 1 _Z11slopes_gpu2iPddPP11fann_neuron_param_3
)
{
	.reg .pred 	%p<2>;
	.reg .b32 	%r<6>;
	.reg .b64 	%rd<10>;
	.reg .b64 	%fd<5>;

	ld.param.u32 	%r2, [_Z11slopes_gpu2iPddPP11fann_neuron_param_0];
	ld.param.u64 	%rd1, [_Z11slopes_gpu2iPddPP11fann_neuron_param_1];
	ld.param.f64 	%fd1, [_Z11slopes_gpu2iPddPP11fann_neuron_param_2];
	ld.param.u64 	%rd2, [_Z11slopes_gpu2iPddPP11fann_neuron_param_3];
	mov.u32 	%r3, %ntid.x;
	mov.u32 	%r4, %ctaid.x;
	mov.u32 	%r5, %tid.x;
	mad.lo.s32 	%r1, %r3, %r4, %r5;
	setp.ge.s32 	%p1, %r1, %r2;
	@%p1 bra 	$L__BB3_2;
	cvta.to.global.u64 	%rd3, %rd2;
	cvta.to.global.u64 	%rd4, %rd1;
	mul.wide.s32 	%rd5, %r1, 8;
	add.s64 	%rd6, %rd3, %rd5;
	ld.global.u64 	%rd7, [%rd6];
	cvta.to.global.u64 	%rd8, %rd7;
	ld.global.f64 	%fd2, [%rd8+16];
	add.s64 	%rd9, %rd4, %rd5;
	ld.global.f64 	%fd3, [%rd9];
	fma.rn.f64 	%fd4, %fd1, %fd2, %fd3;
	st.global.f64 	[%rd9], %fd4;
$L__BB3_2:
	ret;

}
	// .globl	_Z14gpu_update_wtsiiPdS_S_ffffS_
.visible .entry _Z14gpu_update_wtsiiPdS_S_ffffS_(
	.param .u32 _Z14gpu_update_wtsiiPdS_S_ffffS__param_0,
	.param .u32 _Z14gpu_update_wtsiiPdS_S_ffffS__param_1,
	.param .u64 .ptr .align 1 _Z14gpu_update_wtsiiPdS_S_ffffS__param_2,
	.param .u64 .ptr .align 1 _Z14gpu_update_wtsiiPdS_S_ffffS__param_3,
	.param .u64 .ptr .align 1 _Z14gpu_update_wtsiiPdS_S_ffffS__param_4,
	.param .f32 _Z14gpu_update_wtsiiPdS_S_ffffS__param_5,
	.param .f32 _Z14gpu_update_wtsiiPdS_S_ffffS__param_6,
	.param .f32 _Z14gpu_update_wtsiiPdS_S_ffffS__param_7,
	.param .f32 _Z14gpu_update_wtsiiPdS_S_ffffS__param_8,
	.param .u64 .ptr .align 1 _Z14gpu_update_wtsiiPdS_S_ffffS__param_9
)
{
	.reg .pred 	%p<10>;
	.reg .b32 	%r<7>;
	.reg .b32 	%f<5>;
	.reg .b64 	%rd<20>;
	.reg .b64 	%fd<27>;

	ld.param.u32 	%r2, [_Z14gpu_update_wtsiiPdS_S_ffffS__param_0];
	ld.param.u32 	%r3, [_Z14gpu_update_wtsiiPdS_S_ffffS__param_1];
	ld.param.u64 	%rd7, [_Z14gpu_update_wtsiiPdS_S_ffffS__param_2];
	ld.param.u64 	%rd8, [_Z14gpu_update_wtsiiPdS_S_ffffS__param_3];
	ld.param.u64 	%rd9, [_Z14gpu_update_wtsiiPdS_S_ffffS__param_4];
	ld.param.f32 	%f1, [_Z14gpu_update_wtsiiPdS_S_ffffS__param_5];
	ld.param.f32 	%f2, [_Z14gpu_update_wtsiiPdS_S_ffffS__param_6];
	ld.param.f32 	%f3, [_Z14gpu_update_wtsiiPdS_S_ffffS__param_7];
	ld.param.f32 	%f4, [_Z14gpu_update_wtsiiPdS_S_ffffS__param_8];
	ld.param.u64 	%rd10, [_Z14gpu_update_wtsiiPdS_S_ffffS__param_9];
	cvta.to.global.u64 	%rd1, %rd10;
	mov.u32 	%r4, %ntid.x;
	mov.u32 	%r5, %ctaid.x;
	mov.u32 	%r6, %tid.x;
	mad.lo.s32 	%r1, %r4, %r5, %r6;
	setp.lt.s32 	%p1, %r1, %r2;
	setp.ge.s32 	%p2, %r1, %r3;
	or.pred  	%p3, %p1, %p2;
	@%p3 bra 	$L__BB4_9;
	cvta.to.global.u64 	%rd11, %rd7;
	cvta.to.global.u64 	%rd12, %rd8;
	cvta.to.global.u64 	%rd13, %rd9;
	mul.wide.s32 	%rd14, %r1, 8;
	add.s64 	%rd2, %rd13, %rd14;
	ld.global.f64 	%fd9, [%rd2];
	max.f64 	%fd1, %fd9, 0d3F1A36E2EB1C432D;
	add.s64 	%rd3, %rd11, %rd14;
	ld.global.f64 	%fd26, [%rd3];
	add.s64 	%rd4, %rd12, %rd14;
	ld.global.f64 	%fd10, [%rd4];
	mul.f64 	%fd11, %fd26, %fd10;
	setp.ge.f64 	%p4, %fd11, 0d0000000000000000;
	@%p4 bra 	$L__BB4_5;
	cvt.f64.f32 	%fd18, %f3;
	mul.f64 	%fd19, %fd1, %fd18;
	cvt.f64.f32 	%fd20, %f4;
	setp.gt.f64 	%p8, %fd19, %fd20;
	selp.f64 	%fd25, %fd19, %fd20, %p8;
	mov.f64 	%fd26, 0d0000000000000000;
$L__BB4_3:
	add.s64 	%rd6, %rd1, %rd14;
	ld.global.f64 	%fd21, [%rd6];
	add.f64 	%fd22, %fd25, %fd21;
	st.global.f64 	[%rd6], %fd22;
	setp.leu.f64 	%p9, %fd22, 0d4097700000000000;
	@%p9 bra 	$L__BB4_8;
	mov.b64 	%rd18, 4654311885213007872;
	st.global.u64 	[%rd6], %rd18;
	bra.uni 	$L__BB4_8;
$L__BB4_5:
	cvt.f64.f32 	%fd12, %f1;
	mul.f64 	%fd13, %fd1, %fd12;
	cvt.f64.f32 	%fd14, %f2;
	setp.lt.f64 	%p5, %fd13, %fd14;
	selp.f64 	%fd25, %fd13, %fd14, %p5;
	setp.geu.f64 	%p6, %fd26, 0d0000000000000000;
	@%p6 bra 	$L__BB4_3;
	add.s64 	%rd5, %rd1, %rd14;
	ld.global.f64 	%fd15, [%rd5];
	sub.f64 	%fd16, %fd15, %fd25;
	st.global.f64 	[%rd5], %fd16;
	setp.geu.f64 	%p7, %fd16, 0dC097700000000000;
	@%p7 bra 	$L__BB4_8;
	mov.b64 	%rd16, -4569060151641767936;
	st.global.u64 	[%rd5], %rd16;
$L__BB4_8:
	st.global.f64 	[%rd2], %fd25;
	st.global.f64 	[%rd4], %fd26;
	mov.b64 	%rd19, 0;
	st.global.u64 	[%rd3], %rd19;
$L__BB4_9:
	ret;

}
	// .globl	_Z15assign_fann_runPdP11fann_neuroni
.visible .entry _Z15assign_fann_runPdP11fann_neuroni(
	.param .u64 .ptr .align 1 _Z15assign_fann_runPdP11fann_neuroni_param_0,
	.param .u64 .ptr .align 1 _Z15assign_fann_runPdP11fann_neuroni_param_1,
	.param .u32 _Z15assign_fann_runPdP11fann_neuroni_param_2
)
{
	.reg .pred 	%p<2>;
	.reg .b32 	%r<6>;
	.reg .b64 	%rd<9>;
	.reg .b64 	%fd<2>;

	ld.param.u64 	%rd1, [_Z15assign_fann_runPdP11fann_neuroni_param_0];
	ld.param.u64 	%rd2, [_Z15assign_fann_runPdP11fann_neuroni_param_1];
	ld.param.u32 	%r2, [_Z15assign_fann_runPdP11fann_neuroni_param_2];
	mov.u32 	%r3, %ntid.x;
	mov.u32 	%r4, %ctaid.x;
	mov.u32 	%r5, %tid.x;
	mad.lo.s32 	%r1, %r3, %r4, %r5;
	setp.ge.s32 	%p1, %r1, %r2;
	@%p1 bra 	$L__BB5_2;
	cvta.to.global.u64 	%rd3, %rd2;
	cvta.to.global.u64 	%rd4, %rd1;
	mul.wide.s32 	%rd5, %r1, 40;
	add.s64 	%rd6, %rd3, %rd5;
	ld.global.f64 	%fd1, [%rd6+16];
	mul.wide.s32 	%rd7, %r1, 8;
	add.s64 	%rd8, %rd4, %rd7;
	st.global.f64 	[%rd8], %fd1;
$L__BB5_2:
	ret;

}
	// .globl	_Z16assign2_fann_runP11fann_neuronPdi
.visible .entry _Z16assign2_fann_runP11fann_neuronPdi(
	.param .u64 .ptr .align 1 _Z16assign2_fann_runP11fann_neuronPdi_param_0,
	.param .u64 .ptr .align 1 _Z16assign2_fann_runP11fann_neuronPdi_param_1,
	.param .u32 _Z16assign2_fann_runP11fann_neuronPdi_param_2
)
{
	.reg .pred 	%p<2>;
	.reg .b32 	%r<6>;
	.reg .b64 	%rd<9>;
	.reg .b64 	%fd<2>;

	ld.param.u64 	%rd1, [_Z16assign2_fann_runP11fann_neuronPdi_param_0];
	ld.param.u64 	%rd2, [_Z16assign2_fann_runP11fann_neuronPdi_param_1];
	ld.param.u32 	%r2, [_Z16assign2_fann_runP11fann_neuronPdi_param_2];
	mov.u32 	%r3, %ntid.x;
	mov.u32 	%r4, %ctaid.x;
	mov.u32 	%r5, %tid.x;
	mad.lo.s32 	%r1, %r3, %r4, %r5;
	setp.ge.s32 	%p1, %r1, %r2;
	@%p1 bra 	$L__BB6_2;
	cvta.to.global.u64 	%rd3, %rd2;
	cvta.to.global.u64 	%rd4, %rd1;
	mul.wide.s32 	%rd5, %r1, 8;
	add.s64 	%rd6, %rd3, %rd5;
	ld.global.f64 	%fd1, [%rd6];
	mul.wide.s32 	%rd7, %r1, 40;
	add.s64 	%rd8, %rd4, %rd7;
	st.global.f64 	[%rd8+16], %fd1;
$L__BB6_2:
	ret;

}


// ===== COMPILED SASS (sm_100) =====

	.target	sm_100

	.elftype	@"ET_EXEC"


//--------------------- .note.nv.tkinfo           --------------------------
	.section	.note.nv.tkinfo,"",@"SHT_NOTE"
	.sectionflags	@"SHF_NOTE_NV_TKINFO"
	.tkinfo
        /*0018*/ 	.word	0x00000002
        /*0030*/ 	.string	""
        /*0030*/ 	.string	"ptxas"
        /*0030*/ 	.string	"Cuda compilation tools, release 13.0, V13.0.88"
        /*0030*/ 	.string	"Build cuda_13.0.r13.0/compiler.36424714_0"
        /*0030*/ 	.string	"-arch sm_100 -m 64 "



//--------------------- .note.nv.cuinfo           --------------------------
	.section	.note.nv.cuinfo,"",@"SHT_NOTE"
	.sectionflags	@"SHF_NOTE_NV_CUINFO"
        /*0018*/ 	.short	0x0002
        /*001a*/ 	.short	0x0064
        /*001c*/ 	.short	0x0082
	.zero		2


//--------------------- .nv.info                  --------------------------
	.section	.nv.info,"",@"SHT_CUDA_INFO"
	.align	4


	//----- nvinfo : EIATTR_REGCOUNT
	.align		4
        /*0000*/ 	.byte	0x04, 0x2f
        /*0002*/ 	.short	(.L_1 - .L_0)
	.align		4
.L_0:
        /*0004*/ 	.word	index@(_Z17backpropagate_gpuiPddS_)
        /*0008*/ 	.word	0x0000000c


	//----- nvinfo : EIATTR_FRAME_SIZE
	.align		4
.L_1:
        /*000c*/ 	.byte	0x04, 0x11
        /*000e*/ 	.short	(.L_3 - .L_2)
	.align		4
.L_2:
        /*0010*/ 	.word	index@(_Z17backpropagate_gpuiPddS_)
        /*0014*/ 	.word	0x00000000


	//----- nvinfo : EIATTR_REGCOUNT
	.align		4
.L_3:
        /*0018*/ 	.byte	0x04, 0x2f
        /*001a*/ 	.short	(.L_5 - .L_4)
	.align		4
.L_4:
        /*001c*/ 	.word	index@(_Z19Add_Mult_update_wtsPddS_fiP11fann_neuron)
        /*0020*/ 	.word	0x00000012


	//----- nvinfo : EIATTR_FRAME_SIZE
	.align		4
.L_5:
        /*0024*/ 	.byte	0x04, 0x11
        /*0026*/ 	.short	(.L_7 - .L_6)
	.align		4
.L_6:
        /*0028*/ 	.word	index@(_Z19Add_Mult_update_wtsPddS_fiP11fann_neuron)
        /*002c*/ 	.word	0x00000000


	//----- nvinfo : EIATTR_REGCOUNT
	.align		4
.L_7:
        /*0030*/ 	.byte	0x04, 0x2f
        /*0032*/ 	.short	(.L_9 - .L_8)
	.align		4
.L_8:
        /*0034*/ 	.word	index@(_Z10slopes_gpuiPddP11fann_neuron)
        /*0038*/ 	.word	0x0000000c


	//----- nvinfo : EIATTR_FRAME_SIZE
	.align		4
.L_9:
        /*003c*/ 	.byte	0x04, 0x11
        /*003e*/ 	.short	(.L_11 - .L_10)
	.align		4
.L_10:
        /*0040*/ 	.word	index@(_Z10slopes_gpuiPddP11fann_neuron)
        /*0044*/ 	.word	0x00000000


	//----- nvinfo : EIATTR_REGCOUNT
	.align		4
.L_11:
        /*0048*/ 	.byte	0x04, 0x2f
        /*004a*/ 	.short	(.L_13 - .L_12)
	.align		4
.L_12:
        /*004c*/ 	.word	index@(_Z11slopes_gpu2iPddPP11fann_neuron)
        /*0050*/ 	.word	0x0000000e


	//----- nvinfo : EIATTR_FRAME_SIZE
	.align		4
.L_13:
        /*0054*/ 	.byte	0x04, 0x11
        /*0056*/ 	.short	(.L_15 - .L_14)
	.align		4
.L_14:
        /*0058*/ 	.word	index@(_Z11slopes_gpu2iPddPP11fann_neuron)
        /*005c*/ 	.word	0x00000000


	//----- nvinfo : EIATTR_REGCOUNT
	.align		4
.L_15:
        /*0060*/ 	.byte	0x04, 0x2f
        /*0062*/ 	.short	(.L_17 - .L_16)
	.align		4
.L_16:
        /*0064*/ 	.word	index@(_Z14gpu_update_wtsiiPdS_S_ffffS_)
        /*0068*/ 	.word	0x00000014


	//----- nvinfo : EIATTR_FRAME_SIZE
	.align		4
.L_17:
        /*006c*/ 	.byte	0x04, 0x11
        /*006e*/ 	.short	(.L_19 - .L_18)
	.align		4
.L_18:
        /*0070*/ 	.word	index@(_Z14gpu_update_wtsiiPdS_S_ffffS_)
        /*0074*/ 	.word	0x00000000


	//----- nvinfo : EIATTR_REGCOUNT
	.align		4
.L_19:
        /*0078*/ 	.byte	0x04, 0x2f
        /*007a*/ 	.short	(.L_21 - .L_20)
	.align		4
.L_20:
        /*007c*/ 	.word	index@(_Z15assign_fann_runPdP11fann_neuroni)
        /*0080*/ 	.word	0x0000000a


	//----- nvinfo : EIATTR_FRAME_SIZE
	.align		4
.L_21:
        /*0084*/ 	.byte	0x04, 0x11
        /*0086*/ 	.short	(.L_23 - .L_22)
	.align		4
.L_22:
        /*0088*/ 	.word	index@(_Z15assign_fann_runPdP11fann_neuroni)
        /*008c*/ 	.word	0x00000000


	//----- nvinfo : EIATTR_REGCOUNT
	.align		4
.L_23:
        /*0090*/ 	.byte	0x04, 0x2f
        /*0092*/ 	.short	(.L_25 - .L_24)
	.align		4
.L_24:
        /*0094*/ 	.word	index@(_Z16assign2_fann_runP11fann_neuronPdi)
        /*0098*/ 	.word	0x0000000a


	//----- nvinfo : EIATTR_FRAME_SIZE
	.align		4
.L_25:
        /*009c*/ 	.byte	0x04, 0x11
        /*009e*/ 	.short	(.L_27 - .L_26)
	.align		4
.L_26:
        /*00a0*/ 	.word	index@(_Z16assign2_fann_runP11fann_neuronPdi)
        /*00a4*/ 	.word	0x00000000


	//----- nvinfo : EIATTR_MIN_STACK_SIZE
	.align		4
.L_27:
        /*00a8*/ 	.byte	0x04, 0x12
        /*00aa*/ 	.short	(.L_29 - .L_28)
	.align		4
.L_28:
        /*00ac*/ 	.word	index@(_Z16assign2_fann_runP11fann_neuronPdi)
        /*00b0*/ 	.word	0x00000000


	//----- nvinfo : EIATTR_MIN_STACK_SIZE
	.align		4
.L_29:
        /*00b4*/ 	.byte	0x04, 0x12
        /*00b6*/ 	.short	(.L_31 - .L_30)
	.align		4
.L_30:
        /*00b8*/ 	.word	index@(_Z15assign_fann_runPdP11fann_neuroni)
        /*00bc*/ 	.word	0x00000000


	//----- nvinfo : EIATTR_MIN_STACK_SIZE
	.align		4
.L_31:
        /*00c0*/ 	.byte	0x04, 0x12
        /*00c2*/ 	.short	(.L_33 - .L_32)
	.align		4
.L_32:
        /*00c4*/ 	.word	index@(_Z14gpu_update_wtsiiPdS_S_ffffS_)
        /*00c8*/ 	.word	0x00000000


	//----- nvinfo : EIATTR_MIN_STACK_SIZE
	.align		4
.L_33:
        /*00cc*/ 	.byte	0x04, 0x12
        /*00ce*/ 	.short	(.L_35 - .L_34)
	.align		4
.L_34:
        /*00d0*/ 	.word	index@(_Z11slopes_gpu2iPddPP11fann_neuron)
        /*00d4*/ 	.word	0x00000000


	//----- nvinfo : EIATTR_MIN_STACK_SIZE
	.align		4
.L_35:
        /*00d8*/ 	.byte	0x04, 0x12
        /*00da*/ 	.short	(.L_37 - .L_36)
	.align		4
.L_36:
        /*00dc*/ 	.word	index@(_Z10slopes_gpuiPddP11fann_neuron)
        /*00e0*/ 	.word	0x00000000


	//----- nvinfo : EIATTR_MIN_STACK_SIZE
	.align		4
.L_37:
        /*00e4*/ 	.byte	0x04, 0x12
        /*00e6*/ 	.short	(.L_39 - .L_38)
	.align		4
.L_38:
        /*00e8*/ 	.word	index@(_Z19Add_Mult_update_wtsPddS_fiP11fann_neuron)
        /*00ec*/ 	.word	0x00000000


	//----- nvinfo : EIATTR_MIN_STACK_SIZE
	.align		4
.L_39:
        /*00f0*/ 	.byte	0x04, 0x12
        /*00f2*/ 	.short	(.L_41 - .L_40)
	.align		4
.L_40:
        /*00f4*/ 	.word	index@(_Z17backpropagate_gpuiPddS_)
        /*00f8*/ 	.word	0x00000000
.L_41:


//--------------------- .nv.compat                --------------------------
	.section	.nv.compat,"",@"SHT_CUDA_COMPAT_INFO"
	.align	4
        /*0000*/ 	.byte	0x02, 0x09, 0x00, 0x00, 0x02, 0x02, 0x01, 0x00, 0x02, 0x05, 0x05, 0x00, 0x03, 0x07, 0x01, 0x01
        /*0010*/ 	.byte	0x02, 0x03, 0x00, 0x00, 0x02, 0x06, 0x01, 0x00, 0x04, 0x0b, 0x08, 0x00, 0x01, 0x00, 0x00, 0x00
        /*0020*/ 	.byte	0x00, 0x00, 0x00, 0x00


//--------------------- .nv.info._Z16assign2_fann_runP11fann_neuronPdi --------------------------
	.section	.nv.info._Z16assign2_fann_runP11fann_neuronPdi,"",@"SHT_CUDA_INFO"
	.sectionflags	@""
	.align	4


	//----- nvinfo : EIATTR_CUDA_API_VERSION
	.align		4
        /*0000*/ 	.byte	0x04, 0x37
        /*0002*/ 	.short	(.L_43 - .L_42)
.L_42:
        /*0004*/ 	.word	0x00000082


	//----- nvinfo : EIATTR_KPARAM_INFO
	.align		4
.L_43:
        /*0008*/ 	.byte	0x04, 0x17
        /*000a*/ 	.short	(.L_45 - .L_44)
.L_44:
        /*000c*/ 	.word	0x00000000
        /*0010*/ 	.short	0x0002
        /*0012*/ 	.short	0x0010
        /*0014*/ 	.byte	0x00, 0xf0, 0x11, 0x00


	//----- nvinfo : EIATTR_KPARAM_INFO
	.align		4
.L_45:
        /*0018*/ 	.byte	0x04, 0x17
        /*001a*/ 	.short	(.L_47 - .L_46)
.L_46:
        /*001c*/ 	.word	0x00000000
        /*0020*/ 	.short	0x0001
        /*0022*/ 	.short	0x0008
        /*0024*/ 	.byte	0x00, 0xf5, 0x21, 0x00


	//----- nvinfo : EIATTR_KPARAM_INFO
	.align		4
.L_47:
        /*0028*/ 	.byte	0x04, 0x17
        /*002a*/ 	.short	(.L_49 - .L_48)
.L_48:
        /*002c*/ 	.word	0x00000000
        /*0030*/ 	.short	0x0000
        /*0032*/ 	.short	0x0000
        /*0034*/ 	.byte	0x00, 0xf5, 0x21, 0x00


	//----- nvinfo : EIATTR_SPARSE_MMA_MASK
	.align		4
.L_49:
        /*0038*/ 	.byte	0x03, 0x50
        /*003a*/ 	.short	0x0000


	//----- nvinfo : EIATTR_MAXREG_COUNT
	.align		4
        /*003c*/ 	.byte	0x03, 0x1b
        /*003e*/ 	.short	0x00ff


	//----- nvinfo : EIATTR_MERCURY_ISA_VERSION
	.align		4
        /*0040*/ 	.byte	0x03, 0x5f
        /*0042*/ 	.short	0x0101


	//----- nvinfo : EIATTR_VRC_CTA_INIT_COUNT
	.align		4
        /*0044*/ 	.byte	0x02, 0x4a
	.zero		1
	.zero		1


	//----- nvinfo : EIATTR_EXIT_INSTR_OFFSETS
	.align		4
        /*0048*/ 	.byte	0x04, 0x1c
        /*004a*/ 	.short	(.L_51 - .L_50)


	//   ....[0]....
.L_50:
        /*004c*/ 	.word	0x00000070


	//   ....[1]....
        /*0050*/ 	.word	0x000000f0


	//----- nvinfo : EIATTR_CBANK_PARAM_SIZE
	.align		4
.L_51:
        /*0054*/ 	.byte	0x03, 0x19
        /*0056*/ 	.short	0x0014


	//----- nvinfo : EIATTR_PARAM_CBANK
	.align		4
        /*0058*/ 	.byte	0x04, 0x0a
        /*005a*/ 	.short	(.L_53 - .L_52)
	.align		4
.L_52:
        /*005c*/ 	.word	index@(.nv.constant0._Z16assign2_fann_runP11fann_neuronPdi)
        /*0060*/ 	.short	0x0380
        /*0062*/ 	.short	0x0014


	//----- nvinfo : EIATTR_SW_WAR
	.align		4
.L_53:
        /*0064*/ 	.byte	0x04, 0x36
        /*0066*/ 	.short	(.L_55 - .L_54)
.L_54:
        /*0068*/ 	.word	0x00000008
.L_55:


//--------------------- .nv.info._Z15assign_fann_runPdP11fann_neuroni --------------------------
	.section	.nv.info._Z15assign_fann_runPdP11fann_neuroni,"",@"SHT_CUDA_INFO"
	.sectionflags	@""
	.align	4


	//----- nvinfo : EIATTR_CUDA_API_VERSION
	.align		4
        /*0000*/ 	.byte	0x04, 0x37
        /*0002*/ 	.short	(.L_57 - .L_56)
.L_56:
        /*0004*/ 	.word	0x00000082


	//----- nvinfo : EIATTR_KPARAM_INFO
	.align		4
.L_57:
        /*0008*/ 	.byte	0x04, 0x17
        /*000a*/ 	.short	(.L_59 - .L_58)
.L_58:
        /*000c*/ 	.word	0x00000000
        /*0010*/ 	.short	0x0002
        /*0012*/ 	.short	0x0010
        /*0014*/ 	.byte	0x00, 0xf0, 0x11, 0x00


	//----- nvinfo : EIATTR_KPARAM_INFO
	.align		4
.L_59:
        /*0018*/ 	.byte	0x04, 0x17
        /*001a*/ 	.short	(.L_61 - .L_60)
.L_60:
        /*001c*/ 	.word	0x00000000
        /*0020*/ 	.short	0x0001
        /*0022*/ 	.short	0x0008
        /*0024*/ 	.byte	0x00, 0xf5, 0x21, 0x00


	//----- nvinfo : EIATTR_KPARAM_INFO
	.align		4
.L_61:
        /*0028*/ 	.byte	0x04, 0x17
        /*002a*/ 	.short	(.L_63 - .L_62)
.L_62:
        /*002c*/ 	.word	0x00000000
        /*0030*/ 	.short	0x0000
        /*0032*/ 	.short	0x0000
        /*0034*/ 	.byte	0x00, 0xf5, 0x21, 0x00


	//----- nvinfo : EIATTR_SPARSE_MMA_MASK
	.align		4
.L_63:
        /*0038*/ 	.byte	0x03, 0x50
        /*003a*/ 	.short	0x0000


	//----- nvinfo : EIATTR_MAXREG_COUNT
	.align		4
        /*003c*/ 	.byte	0x03, 0x1b
        /*003e*/ 	.short	0x00ff


	//----- nvinfo : EIATTR_MERCURY_ISA_VERSION
	.align		4
        /*0040*/ 	.byte	0x03, 0x5f
        /*0042*/ 	.short	0x0101


	//----- nvinfo : EIATTR_VRC_CTA_INIT_COUNT
	.align		4
        /*0044*/ 	.byte	0x02, 0x4a
	.zero		1
	.zero		1


	//----- nvinfo : EIATTR_EXIT_INSTR_OFFSETS
	.align		4
        /*0048*/ 	.byte	0x04, 0x1c
        /*004a*/ 	.short	(.L_65 - .L_64)


	//   ....[0]....
.L_64:
        /*004c*/ 	.word	0x00000070


	//   ....[1]....
        /*0050*/ 	.word	0x000000f0


	//----- nvinfo : EIATTR_CBANK_PARAM_SIZE
	.align		4
.L_65:
        /*0054*/ 	.byte	0x03, 0x19
        /*0056*/ 	.short	0x0014


	//----- nvinfo : EIATTR_PARAM_CBANK
	.align		4
        /*0058*/ 	.byte	0x04, 0x0a
        /*005a*/ 	.short	(.L_67 - .L_66)
	.align		4
.L_66:
        /*005c*/ 	.word	index@(.nv.constant0._Z15assign_fann_runPdP11fann_neuroni)
        /*0060*/ 	.short	0x0380
        /*0062*/ 	.short	0x0014


	//----- nvinfo : EIATTR_SW_WAR
	.align		4
.L_67:
        /*0064*/ 	.byte	0x04, 0x36
        /*0066*/ 	.short	(.L_69 - .L_68)
.L_68:
        /*0068*/ 	.word	0x00000008
.L_69:


//--------------------- .nv.info._Z14gpu_update_wtsiiPdS_S_ffffS_ --------------------------
	.section	.nv.info._Z14gpu_update_wtsiiPdS_S_ffffS_,"",@"SHT_CUDA_INFO"
	.sectionflags	@""
	.align	4


	//----- nvinfo : EIATTR_CUDA_API_VERSION
	.align		4
        /*0000*/ 	.byte	0x04, 0x37
        /*0002*/ 	.short	(.L_71 - .L_70)
.L_70:
        /*0004*/ 	.word	0x00000082


	//----- nvinfo : EIATTR_KPARAM_INFO
	.align		4
.L_71:
        /*0008*/ 	.byte	0x04, 0x17
        /*000a*/ 	.short	(.L_73 - .L_72)
.L_72:
        /*000c*/ 	.word	0x00000000
        /*0010*/ 	.short	0x0009
        /*0012*/ 	.short	0x0030
        /*0014*/ 	.byte	0x00, 0xf5, 0x21, 0x00


	//----- nvinfo : EIATTR_KPARAM_INFO
	.align		4
.L_73:
        /*0018*/ 	.byte	0x04, 0x17
        /*001a*/ 	.short	(.L_75 - .L_74)
.L_74:
        /*001c*/ 	.word	0x00000000
        /*0020*/ 	.short	0x0008
        /*0022*/ 	.short	0x002c
        /*0024*/ 	.byte	0x00, 0xf0, 0x11, 0x00


	//----- nvinfo : EIATTR_KPARAM_INFO
	.align		4
.L_75:
        /*0028*/ 	.byte	0x04, 0x17
        /*002a*/ 	.short	(.L_77 - .L_76)
.L_76:
        /*002c*/ 	.word	0x00000000
        /*0030*/ 	.short	0x0007
        /*0032*/ 	.short	0x0028
        /*0034*/ 	.byte	0x00, 0xf0, 0x11, 0x00


	//----- nvinfo : EIATTR_KPARAM_INFO
	.align		4
.L_77:
        /*0038*/ 	.byte	0x04, 0x17
        /*003a*/ 	.short	(.L_79 - .L_78)
.L_78:
        /*003c*/ 	.word	0x00000000
        /*0040*/ 	.short	0x0006
        /*0042*/ 	.short	0x0024
        /*0044*/ 	.byte	0x00, 0xf0, 0x11, 0x00


	//----- nvinfo : EIATTR_KPARAM_INFO
	.align		4
.L_79:
        /*0048*/ 	.byte	0x04, 0x17
        /*004a*/ 	.short	(.L_81 - .L_80)
.L_80:
        /*004c*/ 	.word	0x00000000
        /*0050*/ 	.short	0x0005
        /*0052*/ 	.short	0x0020
        /*0054*/ 	.byte	0x00, 0xf0, 0x11, 0x00


	//----- nvinfo : EIATTR_KPARAM_INFO
	.align		4
.L_81:
        /*0058*/ 	.byte	0x04, 0x17
        /*005a*/ 	.short	(.L_83 - .L_82)
.L_82:
        /*005c*/ 	.word	0x00000000
        /*0060*/ 	.short	0x0004
        /*0062*/ 	.short	0x0018
        /*0064*/ 	.byte	0x00, 0xf5, 0x21, 0x00


	//----- nvinfo : EIATTR_KPARAM_INFO
	.align		4
.L_83:
        /*0068*/ 	.byte	0x04, 0x17
        /*006a*/ 	.short	(.L_85 - .L_84)
.L_84:
        /*006c*/ 	.word	0x00000000
        /*0070*/ 	.short	0x0003
        /*0072*/ 	.short	0x0010
        /*0074*/ 	.byte	0x00, 0xf5, 0x21, 0x00


	//----- nvinfo : EIATTR_KPARAM_INFO
	.align		4
.L_85:
        /*0078*/ 	.byte	0x04, 0x17
        /*007a*/ 	.short	(.L_87 - .L_86)
.L_86:
        /*007c*/ 	.word	0x00000000
        /*0080*/ 	.short	0x0002
        /*0082*/ 	.short	0x0008
        /*0084*/ 	.byte	0x00, 0xf5, 0x21, 0x00


	//----- nvinfo : EIATTR_KPARAM_INFO
	.align		4
.L_87:
        /*0088*/ 	.byte	0x04, 0x17
        /*008a*/ 	.short	(.L_89 - .L_88)
.L_88:
        /*008c*/ 	.word	0x00000000
        /*0090*/ 	.short	0x0001
        /*0092*/ 	.short	0x0004
        /*0094*/ 	.byte	0x00, 0xf0, 0x11, 0x00


	//----- nvinfo : EIATTR_KPARAM_INFO
	.align		4
.L_89:
        /*0098*/ 	.byte	0x04, 0x17
        /*009a*/ 	.short	(.L_91 - .L_90)
.L_90:
        /*009c*/ 	.word	0x00000000
        /*00a0*/ 	.short	0x0000
        /*00a2*/ 	.short	0x0000
        /*00a4*/ 	.byte	0x00, 0xf0, 0x11, 0x00


	//----- nvinfo : EIATTR_SPARSE_MMA_MASK
	.align		4
.L_91:
        /*00a8*/ 	.byte	0x03, 0x50
        /*00aa*/ 	.short	0x0000


	//----- nvinfo : EIATTR_MAXREG_COUNT
	.align		4
        /*00ac*/ 	.byte	0x03, 0x1b
        /*00ae*/ 	.short	0x00ff


	//----- nvinfo : EIATTR_MERCURY_ISA_VERSION
	.align		4
        /*00b0*/ 	.byte	0x03, 0x5f
        /*00b2*/ 	.short	0x0101


	//----- nvinfo : EIATTR_VRC_CTA_INIT_COUNT
	.align		4
        /*00b4*/ 	.byte	0x02, 0x4a
	.zero		1
	.zero		1


	//----- nvinfo : EIATTR_EXIT_INSTR_OFFSETS
	.align		4
        /*00b8*/ 	.byte	0x04, 0x1c
        /*00ba*/ 	.short	(.L_93 - .L_92)


	//   ....[0]....
.L_92:
        /*00bc*/ 	.word	0x00000080


	//   ....[1]....
        /*00c0*/ 	.word	0x000004f0


	//----- nvinfo : EIATTR_CRS_STACK_SIZE
	.align		4
.L_93:
        /*00c4*/ 	.byte	0x04, 0x1e
        /*00c6*/ 	.short	(.L_95 - .L_94)
.L_94:
        /*00c8*/ 	.word	0x00000000


	//----- nvinfo : EIATTR_CBANK_PARAM_SIZE
	.align		4
.L_95:
        /*00cc*/ 	.byte	0x03, 0x19
        /*00ce*/ 	.short	0x0038


	//----- nvinfo : EIATTR_PARAM_CBANK
	.align		4
        /*00d0*/ 	.byte	0x04, 0x0a
        /*00d2*/ 	.short	(.L_97 - .L_96)
	.align		4
.L_96:
        /*00d4*/ 	.word	index@(.nv.constant0._Z14gpu_update_wtsiiPdS_S_ffffS_)
        /*00d8*/ 	.short	0x0380
        /*00da*/ 	.short	0x0038


	//----- nvinfo : EIATTR_SW_WAR
	.align		4
.L_97:
        /*00dc*/ 	.byte	0x04, 0x36
        /*00de*/ 	.short	(.L_99 - .L_98)
.L_98:
        /*00e0*/ 	.word	0x00000008
.L_99:


//--------------------- .nv.info._Z11slopes_gpu2iPddPP11fann_neuron --------------------------
	.section	.nv.info._Z11slopes_gpu2iPddPP11fann_neuron,"",@"SHT_CUDA_INFO"
	.sectionflags	@""
	.align	4


	//----- nvinfo : EIATTR_CUDA_API_VERSION
	.align		4
        /*0000*/ 	.byte	0x04, 0x37
        /*0002*/ 	.short	(.L_101 - .L_100)
.L_100:
        /*0004*/ 	.word	0x00000082


	//----- nvinfo : EIATTR_KPARAM_INFO
	.align		4
.L_101:
        /*0008*/ 	.byte	0x04, 0x17
        /*000a*/ 	.short	(.L_103 - .L_102)
.L_102:
        /*000c*/ 	.word	0x00000000
        /*0010*/ 	.short	0x0003
        /*0012*/ 	.short	0x0018
        /*0014*/ 	.byte	0x00, 0xf5, 0x21, 0x00


	//----- nvinfo : EIATTR_KPARAM_INFO
	.align		4
.L_103:
        /*0018*/ 	.byte	0x04, 0x17
        /*001a*/ 	.short	(.L_105 - .L_104)
.L_104:
        /*001c*/ 	.word	0x00000000
        /*0020*/ 	.short	0x0002
        /*0022*/ 	.short	0x0010
        /*0024*/ 	.byte	0x00, 0xf0, 0x21, 0x00


	//----- nvinfo : EIATTR_KPARAM_INFO
	.align		4
.L_105:
        /*0028*/ 	.byte	0x04, 0x17
        /*002a*/ 	.short	(.L_107 - .L_106)
.L_106:
        /*002c*/ 	.word	0x00000000
        /*0030*/ 	.short	0x0001
        /*0032*/ 	.short	0x0008
        /*0034*/ 	.byte	0x00, 0xf5, 0x21, 0x00


	//----- nvinfo : EIATTR_KPARAM_INFO
	.align		4
.L_107:
        /*0038*/ 	.byte	0x04, 0x17
        /*003a*/ 	.short	(.L_109 - .L_108)
.L_108:
        /*003c*/ 	.word	0x00000000
        /*0040*/ 	.short	0x0000
        /*0042*/ 	.short	0x0000
        /*0044*/ 	.byte	0x00, 0xf0, 0x11, 0x00


	//----- nvinfo : EIATTR_SPARSE_MMA_MASK
	.align		4
.L_109:
        /*0048*/ 	.byte	0x03, 0x50
        /*004a*/ 	.short	0x0000


	//----- nvinfo : EIATTR_MAXREG_COUNT
	.align		4
        /*004c*/ 	.byte	0x03, 0x1b
        /*004e*/ 	.short	0x00ff


	//----- nvinfo : EIATTR_MERCURY_ISA_VERSION
	.align		4
        /*0050*/ 	.byte	0x03, 0x5f
        /*0052*/ 	.short	0x0101


	//----- nvinfo : EIATTR_VRC_CTA_INIT_COUNT
	.align		4
        /*0054*/ 	.byte	0x02, 0x4a
	.zero		1
	.zero		1


	//----- nvinfo : EIATTR_EXIT_INSTR_OFFSETS
	.align		4
        /*0058*/ 	.byte	0x04, 0x1c
        /*005a*/ 	.short	(.L_111 - .L_110)


	//   ....[0]....
.L_110:
        /*005c*/ 	.word	0x00000070


	//   ....[1]....
        /*0060*/ 	.word	0x00000130


	//----- nvinfo : EIATTR_CBANK_PARAM_SIZE
	.align		4
.L_111:
        /*0064*/ 	.byte	0x03, 0x19
        /*0066*/ 	.short	0x0020


	//----- nvinfo : EIATTR_PARAM_CBANK
	.align		4
        /*0068*/ 	.byte	0x04, 0x0a
        /*006a*/ 	.short	(.L_113 - .L_112)
	.align		4
.L_112:
        /*006c*/ 	.word	index@(.nv.constant0._Z11slopes_gpu2iPddPP11fann_neuron)
        /*0070*/ 	.short	0x0380
        /*0072*/ 	.short	0x0020


	//----- nvinfo : EIATTR_SW_WAR
	.align		4
.L_113:
        /*0074*/ 	.byte	0x04, 0x36
        /*0076*/ 	.short	(.L_115 - .L_114)
.L_114:
        /*0078*/ 	.word	0x00000008
.L_115:


//--------------------- .nv.info._Z10slopes_gpuiPddP11fann_neuron --------------------------
	.section	.nv.info._Z10slopes_gpuiPddP11fann_neuron,"",@"SHT_CUDA_INFO"
	.sectionflags	@""
	.align	4


	//----- nvinfo : EIATTR_CUDA_API_VERSION
	.align		4
        /*0000*/ 	.byte	0x04, 0x37
        /*0002*/ 	.short	(.L_117 - .L_116)
.L_116:
        /*0004*/ 	.word	0x00000082


	//----- nvinfo : EIATTR_KPARAM_INFO
	.align		4
.L_117:
        /*0008*/ 	.byte	0x04, 0x17
        /*000a*/ 	.short	(.L_119 - .L_118)
.L_118:
        /*000c*/ 	.word	0x00000000
        /*0010*/ 	.short	0x0003
        /*0012*/ 	.short	0x0018
        /*0014*/ 	.byte	0x00, 0xf5, 0x21, 0x00


	//----- nvinfo : EIATTR_KPARAM_INFO
	.align		4
.L_119:
        /*0018*/ 	.byte	0x04, 0x17
        /*001a*/ 	.short	(.L_121 - .L_120)
.L_120:
        /*001c*/ 	.word	0x00000000
        /*0020*/ 	.short	0x0002
        /*0022*/ 	.short	0x0010
        /*0024*/ 	.byte	0x00, 0xf0, 0x21, 0x00


	//----- nvinfo : EIATTR_KPARAM_INFO
	.align		4
.L_121:
        /*0028*/ 	.byte	0x04, 0x17
        /*002a*/ 	.short	(.L_123 - .L_122)
.L_122:
        /*002c*/ 	.word	0x00000000
        /*0030*/ 	.short	0x0001
        /*0032*/ 	.short	0x0008
        /*0034*/ 	.byte	0x00, 0xf5, 0x21, 0x00


	//----- nvinfo : EIATTR_KPARAM_INFO
	.align		4
.L_123:
        /*0038*/ 	.byte	0x04, 0x17
        /*003a*/ 	.short	(.L_125 - .L_124)
.L_124:
        /*003c*/ 	.word	0x00000000
        /*0040*/ 	.short	0x0000
        /*0042*/ 	.short	0x0000
        /*0044*/ 	.byte	0x00, 0xf0, 0x11, 0x00


	//----- nvinfo : EIATTR_SPARSE_MMA_MASK
	.align		4
.L_125:
        /*0048*/ 	.byte	0x03, 0x50
        /*004a*/ 	.short	0x0000


	//----- nvinfo : EIATTR_MAXREG_COUNT
	.align		4
        /*004c*/ 	.byte	0x03, 0x1b
        /*004e*/ 	.short	0x00ff


	//----- nvinfo : EIATTR_MERCURY_ISA_VERSION
	.align		4
        /*0050*/ 	.byte	0x03, 0x5f
        /*0052*/ 	.short	0x0101


	//----- nvinfo : EIATTR_VRC_CTA_INIT_COUNT
	.align		4
        /*0054*/ 	.byte	0x02, 0x4a
	.zero		1
	.zero		1


	//----- nvinfo : EIATTR_EXIT_INSTR_OFFSETS
	.align		4
        /*0058*/ 	.byte	0x04, 0x1c
        /*005a*/ 	.short	(.L_127 - .L_126)


	//   ....[0]....
.L_126:
        /*005c*/ 	.word	0x00000070


	//   ....[1]....
        /*0060*/ 	.word	0x00000120


	//----- nvinfo : EIATTR_CBANK_PARAM_SIZE
	.align		4
.L_127:
        /*0064*/ 	.byte	0x03, 0x19
        /*0066*/ 	.short	0x0020


	//----- nvinfo : EIATTR_PARAM_CBANK
	.align		4
        /*0068*/ 	.byte	0x04, 0x0a
        /*006a*/ 	.short	(.L_129 - .L_128)
	.align		4
.L_128:
        /*006c*/ 	.word	index@(.nv.constant0._Z10slopes_gpuiPddP11fann_neuron)
        /*0070*/ 	.short	0x0380
        /*0072*/ 	.short	0x0020


	//----- nvinfo : EIATTR_SW_WAR
	.align		4
.L_129:
        /*0074*/ 	.byte	0x04, 0x36
        /*0076*/ 	.short	(.L_131 - .L_130)
.L_130:
        /*0078*/ 	.word	0x00000008
.L_131:


//--------------------- .nv.info._Z19Add_Mult_update_wtsPddS_fiP11fann_neuron --------------------------
	.section	.nv.info._Z19Add_Mult_update_wtsPddS_fiP11fann_neuron,"",@"SHT_CUDA_INFO"
	.sectionflags	@""
	.align	4


	//----- nvinfo : EIATTR_CUDA_API_VERSION
	.align		4
        /*0000*/ 	.byte	0x04, 0x37
        /*0002*/ 	.short	(.L_133 - .L_132)
.L_132:
        /*0004*/ 	.word	0x00000082


	//----- nvinfo : EIATTR_KPARAM_INFO
	.align		4
.L_133:
        /*0008*/ 	.byte	0x04, 0x17
        /*000a*/ 	.short	(.L_135 - .L_134)
.L_134:
        /*000c*/ 	.word	0x00000000
        /*0010*/ 	.short	0x0005
        /*0012*/ 	.short	0x0020
        /*0014*/ 	.byte	0x00, 0xf5, 0x21, 0x00


	//----- nvinfo : EIATTR_KPARAM_INFO
	.align		4
.L_135:
        /*0018*/ 	.byte	0x04, 0x17
        /*001a*/ 	.short	(.L_137 - .L_136)
.L_136:
        /*001c*/ 	.word	0x00000000
        /*0020*/ 	.short	0x0004
        /*0022*/ 	.short	0x001c
        /*0024*/ 	.byte	0x00, 0xf0, 0x11, 0x00


	//----- nvinfo : EIATTR_KPARAM_INFO
	.align		4
.L_137:
        /*0028*/ 	.byte	0x04, 0x17
        /*002a*/ 	.short	(.L_139 - .L_138)
.L_138:
        /*002c*/ 	.word	0x00000000
        /*0030*/ 	.short	0x0003
        /*0032*/ 	.short	0x0018
        /*0034*/ 	.byte	0x00, 0xf0, 0x11, 0x00


	//----- nvinfo : EIATTR_KPARAM_INFO
	.align		4
.L_139:
        /*0038*/ 	.byte	0x04, 0x17
        /*003a*/ 	.short	(.L_141 - .L_140)
.L_140:
        /*003c*/ 	.word	0x00000000
        /*0040*/ 	.short	0x0002
        /*0042*/ 	.short	0x0010
        /*0044*/ 	.byte	0x00, 0xf5, 0x21, 0x00


	//----- nvinfo : EIATTR_KPARAM_INFO
	.align		4
.L_141:
        /*0048*/ 	.byte	0x04, 0x17
        /*004a*/ 	.short	(.L_143 - .L_142)
.L_142:
        /*004c*/ 	.word	0x00000000
        /*0050*/ 	.short	0x0001
        /*0052*/ 	.short	0x0008
        /*0054*/ 	.byte	0x00, 0xf0, 0x21, 0x00


	//----- nvinfo : EIATTR_KPARAM_INFO
	.align		4
.L_143:
        /*0058*/ 	.byte	0x04, 0x17
        /*005a*/ 	.short	(.L_145 - .L_144)
.L_144:
        /*005c*/ 	.word	0x00000000
        /*0060*/ 	.short	0x0000
        /*0062*/ 	.short	0x0000
        /*0064*/ 	.byte	0x00, 0xf5, 0x21, 0x00


	//----- nvinfo : EIATTR_SPARSE_MMA_MASK
	.align		4
.L_145:
        /*0068*/ 	.byte	0x03, 0x50
        /*006a*/ 	.short	0x0000


	//----- nvinfo : EIATTR_MAXREG_COUNT
	.align		4
        /*006c*/ 	.byte	0x03, 0x1b
        /*006e*/ 	.short	0x00ff


	//----- nvinfo : EIATTR_MERCURY_ISA_VERSION
	.align		4
        /*0070*/ 	.byte	0x03, 0x5f
        /*0072*/ 	.short	0x0101


	//----- nvinfo : EIATTR_VRC_CTA_INIT_COUNT
	.align		4
        /*0074*/ 	.byte	0x02, 0x4a
	.zero		1
	.zero		1


	//----- nvinfo : EIATTR_EXIT_INSTR_OFFSETS
	.align		4
        /*0078*/ 	.byte	0x04, 0x1c
        /*007a*/ 	.short	(.L_147 - .L_146)


	//   ....[0]....
.L_146:
        /*007c*/ 	.word	0x00000070


	//   ....[1]....
        /*0080*/ 	.word	0x000001a0


	//----- nvinfo : EIATTR_CBANK_PARAM_SIZE
	.align		4
.L_147:
        /*0084*/ 	.byte	0x03, 0x19
        /*0086*/ 	.short	0x0028


	//----- nvinfo : EIATTR_PARAM_CBANK
	.align		4
        /*0088*/ 	.byte	0x04, 0x0a
        /*008a*/ 	.short	(.L_149 - .L_148)
	.align		4
.L_148:
        /*008c*/ 	.word	index@(.nv.constant0._Z19Add_Mult_update_wtsPddS_fiP11fann_neuron)
        /*0090*/ 	.short	0x0380
        /*0092*/ 	.short	0x0028


	//----- nvinfo : EIATTR_SW_WAR
	.align		4
.L_149:
        /*0094*/ 	.byte	0x04, 0x36
        /*0096*/ 	.short	(.L_151 - .L_150)
.L_150:
        /*0098*/ 	.word	0x00000008
.L_151:


//--------------------- .nv.info._Z17backpropagate_gpuiPddS_ --------------------------
	.section	.nv.info._Z17backpropagate_gpuiPddS_,"",@"SHT_CUDA_INFO"
	.sectionflags	@""
	.align	4


	//----- nvinfo : EIATTR_CUDA_API_VERSION
	.align		4
        /*0000*/ 	.byte	0x04, 0x37
        /*0002*/ 	.short	(.L_153 - .L_152)
.L_152:
        /*0004*/ 	.word	0x00000082


	//----- nvinfo : EIATTR_KPARAM_INFO
	.align		4
.L_153:
        /*0008*/ 	.byte	0x04, 0x17
        /*000a*/ 	.short	(.L_155 - .L_154)
.L_154:
        /*000c*/ 	.word	0x00000000
        /*0010*/ 	.short	0x0003
        /*0012*/ 	.short	0x0018
        /*0014*/ 	.byte	0x00, 0xf5, 0x21, 0x00


	//----- nvinfo : EIATTR_KPARAM_INFO
	.align		4
.L_155:
        /*0018*/ 	.byte	0x04, 0x17
        /*001a*/ 	.short	(.L_157 - .L_156)
.L_156:
        /*001c*/ 	.word	0x00000000
        /*0020*/ 	.short	0x0002
        /*0022*/ 	.short	0x0010
        /*0024*/ 	.byte	0x00, 0xf0, 0x21, 0x00


	//----- nvinfo : EIATTR_KPARAM_INFO
	.align		4
.L_157:
        /*0028*/ 	.byte	0x04, 0x17
        /*002a*/ 	.short	(.L_159 - .L_158)
.L_158:
        /*002c*/ 	.word	0x00000000
        /*0030*/ 	.short	0x0001
        /*0032*/ 	.short	0x0008
        /*0034*/ 	.byte	0x00, 0xf5, 0x21, 0x00


	//----- nvinfo : EIATTR_KPARAM_INFO
	.align		4
.L_159:
        /*0038*/ 	.byte	0x04, 0x17
        /*003a*/ 	.short	(.L_161 - .L_160)
.L_160:
        /*003c*/ 	.word	0x00000000
        /*0040*/ 	.short	0x0000
        /*0042*/ 	.short	0x0000
        /*0044*/ 	.byte	0x00, 0xf0, 0x11, 0x00


	//----- nvinfo : EIATTR_SPARSE_MMA_MASK
	.align		4
.L_161:
        /*0048*/ 	.byte	0x03, 0x50
        /*004a*/ 	.short	0x0000


	//----- nvinfo : EIATTR_MAXREG_COUNT
	.align		4
        /*004c*/ 	.byte	0x03, 0x1b
        /*004e*/ 	.short	0x00ff


	//----- nvinfo : EIATTR_MERCURY_ISA_VERSION
	.align		4
        /*0050*/ 	.byte	0x03, 0x5f
        /*0052*/ 	.short	0x0101


	//----- nvinfo : EIATTR_VRC_CTA_INIT_COUNT
	.align		4
        /*0054*/ 	.byte	0x02, 0x4a
	.zero		1
	.zero		1


	//----- nvinfo : EIATTR_EXIT_INSTR_OFFSETS
	.align		4
        /*0058*/ 	.byte	0x04, 0x1c
        /*005a*/ 	.short	(.L_163 - .L_162)


	//   ....[0]....
.L_162:
        /*005c*/ 	.word	0x00000070


	//   ....[1]....
        /*0060*/ 	.word	0x00000130


	//----- nvinfo : EIATTR_CBANK_PARAM_SIZE
	.align		4
.L_163:
        /*0064*/ 	.byte	0x03, 0x19
        /*0066*/ 	.short	0x0020


	//----- nvinfo : EIATTR_PARAM_CBANK
	.align		4
        /*0068*/ 	.byte	0x04, 0x0a
        /*006a*/ 	.short	(.L_165 - .L_164)
	.align		4
.L_164:
        /*006c*/ 	.word	index@(.nv.constant0._Z17backpropagate_gpuiPddS_)
        /*0070*/ 	.short	0x0380
        /*0072*/ 	.short	0x0020


	//----- nvinfo : EIATTR_SW_WAR
	.align		4
.L_165:
        /*0074*/ 	.byte	0x04, 0x36
        /*0076*/ 	.short	(.L_167 - .L_166)
.L_166:
        /*0078*/ 	.word	0x00000008
.L_167:


//--------------------- .nv.callgraph             --------------------------
	.section	.nv.callgraph,"",@"SHT_CUDA_CALLGRAPH"
	.align	4
	.sectionentsize	8
	.align		4
        /*0000*/ 	.word	0x00000000
	.align		4
        /*0004*/ 	.word	0xffffffff
	.align		4
        /*0008*/ 	.word	0x00000000
	.align		4
        /*000c*/ 	.word	0xfffffffe
	.align		4
        /*0010*/ 	.word	0x00000000
	.align		4
        /*0014*/ 	.word	0xfffffffd
	.align		4
        /*0018*/ 	.word	0x00000000
	.align		4
        /*001c*/ 	.word	0xfffffffc


//--------------------- .text._Z16assign2_fann_runP11fann_neuronPdi --------------------------
	.section	.text._Z16assign2_fann_runP11fann_neuronPdi,"ax",@progbits
	.align	128
        .global         _Z16assign2_fann_runP11fann_neuronPdi
        .type           _Z16assign2_fann_runP11fann_neuronPdi,@function
        .size           _Z16assign2_fann_runP11fann_neuronPdi,(.L_x_12 - _Z16assign2_fann_runP11fann_neuronPdi)
        .other          _Z16assign2_fann_runP11fann_neuronPdi,@"STO_CUDA_ENTRY STV_DEFAULT"
_Z16assign2_fann_runP11fann_neuronPdi:
.text._Z16assign2_fann_runP11fann_neuronPdi:
[----:B------:R-:W-:Y:S01]  /*0000*/  LDC R1, c[0x0][0x37c] ;  /* 0x0000df00ff017b82 */ /* 0x000fe20000000800 */
[----:B------:R-:W0:Y:S01]  /*0010*/  S2R R7, SR_CTAID.X ;  /* 0x0000000000077919 */ /* 0x000e220000002500 */
[----:B------:R-:W0:Y:S01]  /*0020*/  LDCU UR4, c[0x0][0x360] ;  /* 0x00006c00ff0477ac */ /* 0x000e220008000800 */
[----:B------:R-:W0:Y:S01]  /*0030*/  S2R R0, SR_TID.X ;  /* 0x0000000000007919 */ /* 0x000e220000002100 */
[----:B------:R-:W1:Y:S01]  /*0040*/  LDCU UR5, c[0x0][0x390] ;  /* 0x00007200ff0577ac */ /* 0x000e620008000800 */
[----:B0-----:R-:W-:-:S05]  /*0050*/  IMAD R7, R7, UR4, R0 ;  /* 0x0000000407077c24 */ /* 0x001fca000f8e0200 */
[----:B-1----:R-:W-:-:S13]  /*0060*/  ISETP.GE.AND P0, PT, R7, UR5, PT ;  /* 0x0000000507007c0c */ /* 0x002fda000bf06270 */
[----:B------:R-:W-:Y:S05]  /*0070*/  @P0 EXIT ;  /* 0x000000000000094d */ /* 0x000fea0003800000 */
[----:B------:R-:W0:Y:S01]  /*0080*/  LDC.64 R2, c[0x0][0x388] ;  /* 0x0000e200ff027b82 */ /* 0x000e220000000a00 */
[----:B------:R-:W1:Y:S07]  /*0090*/  LDCU.64 UR4, c[0x0][0x358] ;  /* 0x00006b00ff0477ac */ /* 0x000e6e0008000a00 */
[----:B------:R-:W2:Y:S01]  /*00a0*/  LDC.64 R4, c[0x0][0x380] ;  /* 0x0000e000ff047b82 */ /* 0x000ea20000000a00 */
[----:B0-----:R-:W-:-:S06]  /*00b0*/  IMAD.WIDE R2, R7, 0x8, R2 ;  /* 0x0000000807027825 */ /* 0x001fcc00078e0202 */
[----:B-1----:R-:W3:Y:S01]  /*00c0*/  LDG.E.64 R2, desc[UR4][R2.64] ;  /* 0x0000000402027981 */ /* 0x002ee2000c1e1b00 */
[----:B--2---:R-:W-:-:S05]  /*00d0*/  IMAD.WIDE R4, R7, 0x28, R4 ;  /* 0x0000002807047825 */ /* 0x004fca00078e0204 */
[----:B---3--:R-:W-:Y:S01]  /*00e0*/  STG.E.64 desc[UR4][R4.64+0x10], R2 ;  /* 0x0000100204007986 */ /* 0x008fe2000c101b04 */
[----:B------:R-:W-:Y:S05]  /*00f0*/  EXIT ;  /* 0x000000000000794d */ /* 0x000fea0003800000 */
.L_x_0:
[----:B------:R-:W-:-:S00]  /*0100*/  BRA `(.L_x_0) ;  /* 0xfffffffc00fc7947 */ /* 0x000fc0000383ffff */
[----:B------:R-:W-:-:S00]  /*0110*/  NOP ;  /* 0x0000000000007918 */ /* 0x000fc00000000000 */
        /* <DEDUP_REMOVED lines=14> */
.L_x_12:


//--------------------- .text._Z15assign_fann_runPdP11fann_neuroni --------------------------
	.section	.text._Z15assign_fann_runPdP11fann_neuroni,"ax",@progbits
	.align	128
        .global         _Z15assign_fann_runPdP11fann_neuroni
        .type           _Z15assign_fann_runPdP11fann_neuroni,@function
        .size           _Z15assign_fann_runPdP11fann_neuroni,(.L_x_13 - _Z15assign_fann_runPdP11fann_neuroni)
        .other          _Z15assign_fann_runPdP11fann_neuroni,@"STO_CUDA_ENTRY STV_DEFAULT"
_Z15assign_fann_runPdP11fann_neuroni:
.text._Z15assign_fann_runPdP11fann_neuroni:
        /* <DEDUP_REMOVED lines=16> */
.L_x_1:
        /* <DEDUP_REMOVED lines=16> */
.L_x_13:


//--------------------- .text._Z14gpu_update_wtsiiPdS_S_ffffS_ --------------------------
	.section	.text._Z14gpu_update_wtsiiPdS_S_ffffS_,"ax",@progbits
	.align	128
        .global         _Z14gpu_update_wtsiiPdS_S_ffffS_
        .type           _Z14gpu_update_wtsiiPdS_S_ffffS_,@function
        .size           _Z14gpu_update_wtsiiPdS_S_ffffS_,(.L_x_14 - _Z14gpu_update_wtsiiPdS_S_ffffS_)
        .other          _Z14gpu_update_wtsiiPdS_S_ffffS_,@"STO_CUDA_ENTRY STV_DEFAULT"
_Z14gpu_update_wtsiiPdS_S_ffffS_:
.text._Z14gpu_update_wtsiiPdS_S_ffffS_:
[----:B------:R-:W-:Y:S01]  /*0000*/  LDC R1, c[0x0][0x37c] ;  /* 0x0000df00ff017b82 */ /* 0x000fe20000000800 */
[----:B------:R-:W0:Y:S01]  /*0010*/  S2R R0, SR_CTAID.X ;  /* 0x0000000000007919 */ /* 0x000e220000002500 */
[----:B------:R-:W0:Y:S01]  /*0020*/  LDCU UR4, c[0x0][0x360] ;  /* 0x00006c00ff0477ac */ /* 0x000e220008000800 */
[----:B------:R-:W0:Y:S01]  /*0030*/  S2R R3, SR_TID.X ;  /* 0x0000000000037919 */ /* 0x000e220000002100 */
[----:B------:R-:W1:Y:S01]  /*0040*/  LDCU.64 UR6, c[0x0][0x380] ;  /* 0x00007000ff0677ac */ /* 0x000e620008000a00 */
[----:B0-----:R-:W-:-:S05]  /*0050*/  IMAD R0, R0, UR4, R3 ;  /* 0x0000000400007c24 */ /* 0x001fca000f8e0203 */
[----:B-1----:R-:W-:-:S04]  /*0060*/  ISETP.GE.AND P0, PT, R0, UR7, PT ;  /* 0x0000000700007c0c */ /* 0x002fc8000bf06270 */
[----:B------:R-:W-:-:S13]  /*0070*/  ISETP.LT.OR P0, PT, R0, UR6, P0 ;  /* 0x0000000600007c0c */ /* 0x000fda0008701670 */
[----:B------:R-:W-:Y:S05]  /*0080*/  @P0 EXIT ;  /* 0x000000000000094d */ /* 0x000fea0003800000 */
[----:B------:R-:W0:Y:S01]  /*0090*/  LDC.64 R2, c[0x0][0x388] ;  /* 0x0000e200ff027b82 */ /* 0x000e220000000a00 */
[----:B------:R-:W1:Y:S07]  /*00a0*/  LDCU.64 UR8, c[0x0][0x358] ;  /* 0x00006b00ff0877ac */ /* 0x000e6e0008000a00 */
[----:B------:R-:W2:Y:S08]  /*00b0*/  LDC.64 R4, c[0x0][0x390] ;  /* 0x0000e400ff047b82 */ /* 0x000eb00000000a00 */
[----:B------:R-:W3:Y:S01]  /*00c0*/  LDC.64 R6, c[0x0][0x398] ;  /* 0x0000e600ff067b82 */ /* 0x000ee20000000a00 */
[----:B0-----:R-:W-:-:S05]  /*00d0*/  IMAD.WIDE R2, R0, 0x8, R2 ;  /* 0x0000000800027825 */ /* 0x001fca00078e0202 */
[----:B-1----:R-:W4:Y:S01]  /*00e0*/  LDG.E.64 R8, desc[UR8][R2.64] ;  /* 0x0000000802087981 */ /* 0x002f22000c1e1b00 */
[----:B--2---:R-:W-:-:S05]  /*00f0*/  IMAD.WIDE R4, R0, 0x8, R4 ;  /* 0x0000000800047825 */ /* 0x004fca00078e0204 */
[----:B------:R-:W4:Y:S01]  /*0100*/  LDG.E.64 R12, desc[UR8][R4.64] ;  /* 0x00000008040c7981 */ /* 0x000f22000c1e1b00 */
[----:B---3--:R-:W-:-:S05]  /*0110*/  IMAD.WIDE R6, R0, 0x8, R6 ;  /* 0x0000000800067825 */ /* 0x008fca00078e0206 */
[----:B------:R-:W2:Y:S01]  /*0120*/  LDG.E.64 R10, desc[UR8][R6.64] ;  /* 0x00000008060a7981 */ /* 0x000ea2000c1e1b00 */
[----:B------:R-:W-:Y:S01]  /*0130*/  UMOV UR4, 0xeb1c432d ;  /* 0xeb1c432d00047882 */ /* 0x000fe20000000000 */
[----:B------:R-:W-:Y:S02]  /*0140*/  UMOV UR5, 0x3f1a36e2 ;  /* 0x3f1a36e200057882 */ /* 0x000fe40000000000 */
[----:B------:R-:W-:Y:S02]  /*0150*/  UMOV UR6, UR5 ;  /* 0x0000000500067c82 */ /* 0x000fe40008000000 */
[----:B------:R-:W-:Y:S01]  /*0160*/  IMAD.U32 R14, RZ, RZ, UR6 ;  /* 0x00000006ff0e7e24 */ /* 0x000fe2000f8e00ff */
[----:B------:R-:W-:Y:S04]  /*0170*/  BSSY.RECONVERGENT B0, `(.L_x_2) ;  /* 0x0000033000007945 */ /* 0x000fe80003800200 */
[----:B------:R-:W-:Y:S01]  /*0180*/  BSSY.RELIABLE B1, `(.L_x_3) ;  /* 0x0000028000017945 */ /* 0x000fe20003800100 */
[----:B----4-:R-:W-:-:S02]  /*0190*/  DMUL R12, R8, R12 ;  /* 0x0000000c080c7228 */ /* 0x010fc40000000000 */
[----:B--2---:R-:W-:-:S06]  /*01a0*/  DSETP.MAX.AND P1, P2, R10, UR4, PT ;  /* 0x000000040a007e2a */ /* 0x004fcc000ba2f000 */
[----:B------:R-:W-:Y:S01]  /*01b0*/  DSETP.GE.AND P0, PT, R12, RZ, PT ;  /* 0x000000ff0c00722a */ /* 0x000fe20003f06000 */
[----:B------:R-:W-:Y:S01]  /*01c0*/  IMAD.MOV.U32 R12, RZ, RZ, R11 ;  /* 0x000000ffff0c7224 */ /* 0x000fe200078e000b */
[----:B------:R-:W-:-:S04]  /*01d0*/  SEL R10, R10, UR4, P1 ;  /* 0x000000040a0a7c07 */ /* 0x000fc80008800000 */
[----:B------:R-:W-:Y:S02]  /*01e0*/  FSEL R13, R12, UR6, P1 ;  /* 0x000000060c0d7c08 */ /* 0x000fe40008800000 */
[----:B------:R-:W-:-:S04]  /*01f0*/  @P2 LOP3.LUT R13, R14, 0x80000, RZ, 0xfc, !PT ;  /* 0x000800000e0d2812 */ /* 0x000fc800078efcff */
[----:B------:R-:W-:Y:S02]  /*0200*/  MOV R11, R13 ;  /* 0x0000000d000b7202 */ /* 0x000fe40000000f00 */
[----:B------:R-:W-:Y:S05]  /*0210*/  @P0 BRA `(.L_x_4) ;  /* 0x0000000000240947 */ /* 0x000fea0003800000 */
[----:B------:R-:W0:Y:S02]  /*0220*/  LDCU.64 UR4, c[0x0][0x3a8] ;  /* 0x00007500ff0477ac */ /* 0x000e240008000a00 */
[----:B0-----:R-:W0:Y:S08]  /*0230*/  F2F.F64.F32 R8, UR4 ;  /* 0x0000000400087d10 */ /* 0x001e300008201800 */
[----:B------:R-:W1:Y:S01]  /*0240*/  F2F.F64.F32 R12, UR5 ;  /* 0x00000005000c7d10 */ /* 0x000e620008201800 */
[----:B0-----:R-:W-:-:S08]  /*0250*/  DMUL R8, R10, R8 ;  /* 0x000000080a087228 */ /* 0x001fd00000000000 */
[----:B-1----:R-:W-:-:S06]  /*0260*/  DSETP.GT.AND P0, PT, R8, R12, PT ;  /* 0x0000000c0800722a */ /* 0x002fcc0003f04000 */
[----:B------:R-:W-:Y:S02]  /*0270*/  FSEL R10, R8, R12, P0 ;  /* 0x0000000c080a7208 */ /* 0x000fe40000000000 */
[----:B------:R-:W-:Y:S02]  /*0280*/  FSEL R11, R9, R13, P0 ;  /* 0x0000000d090b7208 */ /* 0x000fe40000000000 */
[----:B------:R-:W-:Y:S01]  /*0290*/  CS2R R8, SRZ ;  /* 0x0000000000087805 */ /* 0x000fe2000001ff00 */
[----:B------:R-:W-:Y:S06]  /*02a0*/  BRA `(.L_x_5) ;  /* 0x0000000000547947 */ /* 0x000fec0003800000 */
.L_x_4:
[----:B------:R-:W0:Y:S01]  /*02b0*/  LDCU.64 UR4, c[0x0][0x3a0] ;  /* 0x00007400ff0477ac */ /* 0x000e220008000a00 */
[----:B------:R-:W-:Y:S01]  /*02c0*/  DSETP.GEU.AND P1, PT, R8, RZ, PT ;  /* 0x000000ff0800722a */ /* 0x000fe20003f2e000 */
[----:B0-----:R-:W0:Y:S08]  /*02d0*/  F2F.F64.F32 R12, UR4 ;  /* 0x00000004000c7d10 */ /* 0x001e300008201800 */
[----:B------:R-:W1:Y:S05]  /*02e0*/  F2F.F64.F32 R14, UR5 ;  /* 0x00000005000e7d10 */ /* 0x000e6a0008201800 */
[----:B------:R-:W-:Y:S05]  /*02f0*/  @!P1 BREAK.RELIABLE B1 ;  /* 0x0000000000019942 */ /* 0x000fea0003800100 */
[----:B0-----:R-:W-:-:S08]  /*0300*/  DMUL R12, R10, R12 ;  /* 0x0000000c0a0c7228 */ /* 0x001fd00000000000 */
[----:B-1----:R-:W-:-:S06]  /*0310*/  DSETP.GEU.AND P0, PT, R12, R14, PT ;  /* 0x0000000e0c00722a */ /* 0x002fcc0003f0e000 */
[----:B------:R-:W-:Y:S02]  /*0320*/  FSEL R10, R12, R14, !P0 ;  /* 0x0000000e0c0a7208 */ /* 0x000fe40004000000 */
[----:B------:R-:W-:Y:S01]  /*0330*/  FSEL R11, R13, R15, !P0 ;  /* 0x0000000f0d0b7208 */ /* 0x000fe20004000000 */
[----:B------:R-:W-:Y:S06]  /*0340*/  @P1 BRA `(.L_x_5) ;  /* 0x00000000002c1947 */ /* 0x000fec0003800000 */
[----:B------:R-:W0:Y:S02]  /*0350*/  LDC.64 R12, c[0x0][0x3b0] ;  /* 0x0000ec00ff0c7b82 */ /* 0x000e240000000a00 */
[----:B0-----:R-:W-:-:S05]  /*0360*/  IMAD.WIDE R12, R0, 0x8, R12 ;  /* 0x00000008000c7825 */ /* 0x001fca00078e020c */
[----:B------:R-:W2:Y:S02]  /*0370*/  LDG.E.64 R14, desc[UR8][R12.64] ;  /* 0x000000080c0e7981 */ /* 0x000ea4000c1e1b00 */
[----:B--2---:R-:W-:-:S07]  /*0380*/  DADD R14, -R10, R14 ;  /* 0x000000000a0e7229 */ /* 0x004fce000000010e */
[----:B------:R1:W-:Y:S01]  /*0390*/  STG.E.64 desc[UR8][R12.64], R14 ;  /* 0x0000000e0c007986 */ /* 0x0003e2000c101b08 */
[----:B------:R-:W-:-:S14]  /*03a0*/  DSETP.GEU.AND P0, PT, R14, -1500, PT ;  /* 0xc09770000e00742a */ /* 0x000fdc0003f0e000 */
[----:B-1----:R-:W-:Y:S05]  /*03b0*/  @P0 BRA `(.L_x_6) ;  /* 0x0000000000380947 */ /* 0x002fea0003800000 */
[----:B------:R-:W-:Y:S01]  /*03c0*/  IMAD.MOV.U32 R14, RZ, RZ, 0x0 ;  /* 0x00000000ff0e7424 */ /* 0x000fe200078e00ff */
[----:B------:R-:W-:-:S05]  /*03d0*/  MOV R15, 0xc0977000 ;  /* 0xc0977000000f7802 */ /* 0x000fca0000000f00 */
[----:B------:R1:W-:Y:S01]  /*03e0*/  STG.E.64 desc[UR8][R12.64], R14 ;  /* 0x0000000e0c007986 */ /* 0x0003e2000c101b08 */
[----:B------:R-:W-:Y:S05]  /*03f0*/  BRA `(.L_x_6) ;  /* 0x0000000000287947 */ /* 0x000fea0003800000 */
.L_x_5:
[----:B------:R-:W-:Y:S05]  /*0400*/  BSYNC.RELIABLE B1 ;  /* 0x0000000000017941 */ /* 0x000fea0003800100 */
.L_x_3:
[----:B------:R-:W0:Y:S02]  /*0410*/  LDC.64 R12, c[0x0][0x3b0] ;  /* 0x0000ec00ff0c7b82 */ /* 0x000e240000000a00 */
[----:B0-----:R-:W-:-:S05]  /*0420*/  IMAD.WIDE R16, R0, 0x8, R12 ;  /* 0x0000000800107825 */ /* 0x001fca00078e020c */
[----:B------:R-:W2:Y:S02]  /*0430*/  LDG.E.64 R12, desc[UR8][R16.64] ;  /* 0x00000008100c7981 */ /* 0x000ea4000c1e1b00 */
[----:B--2---:R-:W-:-:S07]  /*0440*/  DADD R12, R10, R12 ;  /* 0x000000000a0c7229 */ /* 0x004fce000000000c */
[----:B------:R0:W-:Y:S01]  /*0450*/  STG.E.64 desc[UR8][R16.64], R12 ;  /* 0x0000000c10007986 */ /* 0x0001e2000c101b08 */
[----:B------:R-:W-:-:S14]  /*0460*/  DSETP.GT.AND P0, PT, R12, 1500, PT ;  /* 0x409770000c00742a */ /* 0x000fdc0003f04000 */
[----:B------:R-:W-:Y:S01]  /*0470*/  @P0 IMAD.MOV.U32 R14, RZ, RZ, 0x0 ;  /* 0x00000000ff0e0424 */ /* 0x000fe200078e00ff */
[----:B------:R-:W-:-:S05]  /*0480*/  @P0 MOV R15, 0x40977000 ;  /* 0x40977000000f0802 */ /* 0x000fca0000000f00 */
[----:B------:R0:W-:Y:S02]  /*0490*/  @P0 STG.E.64 desc[UR8][R16.64], R14 ;  /* 0x0000000e10000986 */ /* 0x0001e4000c101b08 */
.L_x_6:
[----:B------:R-:W-:Y:S05]  /*04a0*/  BSYNC.RECONVERGENT B0 ;  /* 0x0000000000007941 */ /* 0x000fea0003800200 */
.L_x_2:
[----:B------:R-:W-:Y:S05]  /*04b0*/  WARPSYNC.ALL ;  /* 0x0000000000007948 */ /* 0x000fea0003800000 */
[----:B------:R-:W-:Y:S04]  /*04c0*/  STG.E.64 desc[UR8][R6.64], R10 ;  /* 0x0000000a06007986 */ /* 0x000fe8000c101b08 */
[----:B------:R-:W-:Y:S04]  /*04d0*/  STG.E.64 desc[UR8][R4.64], R8 ;  /* 0x0000000804007986 */ /* 0x000fe8000c101b08 */
[----:B------:R-:W-:Y:S01]  /*04e0*/  STG.E.64 desc[UR8][R2.64], RZ ;  /* 0x000000ff02007986 */ /* 0x000fe2000c101b08 */
[----:B------:R-:W-:Y:S05]  /*04f0*/  EXIT ;  /* 0x000000000000794d */ /* 0x000fea0003800000 */
.L_x_7:
        /* <DEDUP_REMOVED lines=16> */
.L_x_14:


//--------------------- .text._Z11slopes_gpu2iPddPP11fann_neuron --------------------------
	.section	.text._Z11slopes_gpu2iPddPP11fann_neuron,"ax",@progbits
	.align	128
        .global         _Z11slopes_gpu2iPddPP11fann_neuron
        .type           _Z11slopes_gpu2iPddPP11fann_neuron,@function
        .size           _Z11slopes_gpu2iPddPP11fann_neuron,(.L_x_15 - _Z11slopes_gpu2iPddPP11fann_neuron)
        .other          _Z11slopes_gpu2iPddPP11fann_neuron,@"STO_CUDA_ENTRY STV_DEFAULT"
_Z11slopes_gpu2iPddPP11fann_neuron:
.text._Z11slopes_gpu2iPddPP11fann_neuron:
        /* <DEDUP_REMOVED lines=10> */
[----:B------:R-:W2:Y:S08]  /*00a0*/  LDC.64 R6, c[0x0][0x388] ;  /* 0x0000e200ff067b82 */ /* 0x000eb00000000a00 */
[----:B------:R-:W3:Y:S01]  /*00b0*/  LDC.64 R10, c[0x0][0x390] ;  /* 0x0000e400ff0a7b82 */ /* 0x000ee20000000a00 */
[----:B0-----:R-:W-:-:S06]  /*00c0*/  IMAD.WIDE R2, R5, 0x8, R2 ;  /* 0x0000000805027825 */ /* 0x001fcc00078e0202 */
[----:B-1----:R-:W4:Y:S01]  /*00d0*/  LDG.E.64 R2, desc[UR4][R2.64] ;  /* 0x0000000402027981 */ /* 0x002f22000c1e1b00 */
[----:B--2---:R-:W-:-:S05]  /*00e0*/  IMAD.WIDE R6, R5, 0x8, R6 ;  /* 0x0000000805067825 */ /* 0x004fca00078e0206 */
[----:B------:R-:W3:Y:S04]  /*00f0*/  LDG.E.64 R8, desc[UR4][R6.64] ;  /* 0x0000000406087981 */ /* 0x000ee8000c1e1b00 */
[----:B----4-:R-:W3:Y:S02]  /*0100*/  LDG.E.64 R4, desc[UR4][R2.64+0x10] ;  /* 0x0000100402047981 */ /* 0x010ee4000c1e1b00 */
[----:B---3--:R-:W-:-:S07]  /*0110*/  DFMA R4, R4, R10, R8 ;  /* 0x0000000a0404722b */ /* 0x008fce0000000008 */
[----:B------:R-:W-:Y:S01]  /*0120*/  STG.E.64 desc[UR4][R6.64], R4 ;  /* 0x0000000406007986 */ /* 0x000fe2000c101b04 */
[----:B------:R-:W-:Y:S05]  /*0130*/  EXIT ;  /* 0x000000000000794d */ /* 0x000fea0003800000 */
.L_x_8:
        /* <DEDUP_REMOVED lines=12> */
.L_x_15:


//--------------------- .text._Z10slopes_gpuiPddP11fann_neuron --------------------------
	.section	.text._Z10slopes_gpuiPddP11fann_neuron,"ax",@progbits
	.align	128
        .global         _Z10slopes_gpuiPddP11fann_neuron
        .type           _Z10slopes_gpuiPddP11fann_neuron,@function
        .size           _Z10slopes_gpuiPddP11fann_neuron,(.L_x_16 - _Z10slopes_gpuiPddP11fann_neuron)
        .other          _Z10slopes_gpuiPddP11fann_neuron,@"STO_CUDA_ENTRY STV_DEFAULT"
_Z10slopes_gpuiPddP11fann_neuron:
.text._Z10slopes_gpuiPddP11fann_neuron:
        /* <DEDUP_REMOVED lines=13> */
[----:B-1----:R-:W3:Y:S01]  /*00d0*/  LDG.E.64 R2, desc[UR4][R2.64+0x10] ;  /* 0x0000100402027981 */ /* 0x002ee2000c1e1b00 */
[----:B--2---:R-:W-:-:S05]  /*00e0*/  IMAD.WIDE R4, R7, 0x8, R4 ;  /* 0x0000000807047825 */ /* 0x004fca00078e0204 */
[----:B------:R-:W3:Y:S02]  /*00f0*/  LDG.E.64 R6, desc[UR4][R4.64] ;  /* 0x0000000404067981 */ /* 0x000ee4000c1e1b00 */
[----:B---3--:R-:W-:-:S07]  /*0100*/  DFMA R6, R2, R8, R6 ;  /* 0x000000080206722b */ /* 0x008fce0000000006 */
[----:B------:R-:W-:Y:S01]  /*0110*/  STG.E.64 desc[UR4][R4.64], R6 ;  /* 0x0000000604007986 */ /* 0x000fe2000c101b04 */
[----:B------:R-:W-:Y:S05]  /*0120*/  EXIT ;  /* 0x000000000000794d */ /* 0x000fea0003800000 */
.L_x_9:
        /* <DEDUP_REMOVED lines=13> */
.L_x_16:


//--------------------- .text._Z19Add_Mult_update_wtsPddS_fiP11fann_neuron --------------------------
	.section	.text._Z19Add_Mult_update_wtsPddS_fiP11fann_neuron,"ax",@progbits
	.align	128
        .global         _Z19Add_Mult_update_wtsPddS_fiP11fann_neuron
        .type           _Z19Add_Mult_update_wtsPddS_fiP11fann_neuron,@function
        .size           _Z19Add_Mult_update_wtsPddS_fiP11fann_neuron,(.L_x_17 - _Z19Add_Mult_update_wtsPddS_fiP11fann_neuron)
        .other          _Z19Add_Mult_update_wtsPddS_fiP11fann_neuron,@"STO_CUDA_ENTRY STV_DEFAULT"
_Z19Add_Mult_update_wtsPddS_fiP11fann_neuron:
.text._Z19Add_Mult_update_wtsPddS_fiP11fann_neuron:
        /* <DEDUP_REMOVED lines=9> */
[----:B------:R-:W1:Y:S01]  /*0090*/  LDCU.64 UR4, c[0x0][0x358] ;  /* 0x00006b00ff0477ac */ /* 0x000e620008000a00 */
[----:B------:R-:W2:Y:S06]  /*00a0*/  LDCU UR6, c[0x0][0x398] ;  /* 0x00007300ff0677ac */ /* 0x000eac0008000800 */
[----:B------:R-:W3:Y:S08]  /*00b0*/  LDC.64 R2, c[0x0][0x3a0] ;  /* 0x0000e800ff027b82 */ /* 0x000ef00000000a00 */
[----:B------:R-:W4:Y:S01]  /*00c0*/  LDC.64 R10, c[0x0][0x390] ;  /* 0x0000e400ff0a7b82 */ /* 0x000f220000000a00 */
[----:B0-----:R-:W-:-:S07]  /*00d0*/  IMAD.WIDE R6, R5, 0x8, R6 ;  /* 0x0000000805067825 */ /* 0x001fce00078e0206 */
[----:B------:R-:W0:Y:S01]  /*00e0*/  LDC.64 R14, c[0x0][0x388] ;  /* 0x0000e200ff0e7b82 */ /* 0x000e220000000a00 */
[----:B-1----:R-:W5:Y:S01]  /*00f0*/  LDG.E.64 R8, desc[UR4][R6.64] ;  /* 0x0000000406087981 */ /* 0x002f62000c1e1b00 */
[----:B---3--:R-:W-:-:S06]  /*0100*/  IMAD.WIDE R2, R5, 0x28, R2 ;  /* 0x0000002805027825 */ /* 0x008fcc00078e0202 */
[----:B------:R-:W0:Y:S01]  /*0110*/  LDG.E.64 R2, desc[UR4][R2.64+0x10] ;  /* 0x0000100402027981 */ /* 0x000e22000c1e1b00 */
[----:B----4-:R-:W-:-:S05]  /*0120*/  IMAD.WIDE R10, R5, 0x8, R10 ;  /* 0x00000008050a7825 */ /* 0x010fca00078e020a */
[----:B------:R-:W3:Y:S01]  /*0130*/  LDG.E.64 R12, desc[UR4][R10.64] ;  /* 0x000000040a0c7981 */ /* 0x000ee2000c1e1b00 */
[----:B--2---:R-:W5:Y:S02]  /*0140*/  F2F.F64.F32 R4, UR6 ;  /* 0x0000000600047d10 */ /* 0x004f640008201800 */
[----:B-----5:R-:W-:-:S08]  /*0150*/  DMUL R4, R4, R8 ;  /* 0x0000000804047228 */ /* 0x020fd00000000000 */
[----:B0-----:R-:W-:-:S08]  /*0160*/  DFMA R4, R2, R14, R4 ;  /* 0x0000000e0204722b */ /* 0x001fd00000000004 */
[----:B---3--:R-:W-:-:S07]  /*0170*/  DADD R12, R4, R12 ;  /* 0x00000000040c7229 */ /* 0x008fce000000000c */
[----:B------:R-:W-:Y:S04]  /*0180*/  STG.E.64 desc[UR4][R10.64], R12 ;  /* 0x0000000c0a007986 */ /* 0x000fe8000c101b04 */
[----:B------:R-:W-:Y:S01]  /*0190*/  STG.E.64 desc[UR4][R6.64], R4 ;  /* 0x0000000406007986 */ /* 0x000fe2000c101b04 */
[----:B------:R-:W-:Y:S05]  /*01a0*/  EXIT ;  /* 0x000000000000794d */ /* 0x000fea0003800000 */
.L_x_10:
        /* <DEDUP_REMOVED lines=13> */
.L_x_17:


//--------------------- .text._Z17backpropagate_gpuiPddS_ --------------------------
	.section	.text._Z17backpropagate_gpuiPddS_,"ax",@progbits
	.align	128
        .global         _Z17backpropagate_gpuiPddS_
        .type           _Z17backpropagate_gpuiPddS_,@function
        .size           _Z17backpropagate_gpuiPddS_,(.L_x_18 - _Z17backpropagate_gpuiPddS_)
        .other          _Z17backpropagate_gpuiPddS_,@"STO_CUDA_ENTRY STV_DEFAULT"
_Z17backpropagate_gpuiPddS_:
.text._Z17backpropagate_gpuiPddS_:
[----:B------:R-:W-:Y:S01]  /*0000*/  LDC R1, c[0x0][0x37c] ;  /* 0x0000df00ff017b82 */ /* 0x000fe20000000800 */
[----:B------:R-:W0:Y:S01]  /*0010*/  S2R R0, SR_CTAID.X ;  /* 0x0000000000007919 */ /* 0x000e220000002500 */
[----:B------:R-:W0:Y:S01]  /*0020*/  LDCU UR4, c[0x0][0x360] ;  /* 0x00006c00ff0477ac */ /* 0x000e220008000800 */
[----:B------:R-:W0:Y:S01]  /*0030*/  S2R R3, SR_TID.X ;  /* 0x0000000000037919 */ /* 0x000e220000002100 */
[----:B------:R-:W1:Y:S01]  /*0040*/  LDCU UR6, c[0x0][0x380] ;  /* 0x00007000ff0677ac */ /* 0x000e620008000800 */
[----:B0-----:R-:W-:-:S05]  /*0050*/  IMAD R0, R0, UR4, R3 ;  /* 0x0000000400007c24 */ /* 0x001fca000f8e0203 */
[----:B-1----:R-:W-:-:S13]  /*0060*/  ISETP.GT.AND P0, PT, R0, UR6, PT ;  /* 0x0000000600007c0c */ /* 0x002fda000bf04270 */
[----:B------:R-:W-:Y:S05]  /*0070*/  @P0 EXIT ;  /* 0x000000000000094d */ /* 0x000fea0003800000 */
[----:B------:R-:W0:Y:S01]  /*0080*/  LDC.64 R2, c[0x0][0x398] ;  /* 0x0000e600ff027b82 */ /* 0x000e220000000a00 */
[----:B------:R-:W1:Y:S01]  /*0090*/  LDCU.64 UR4, c[0x0][0x358] ;  /* 0x00006b00ff0477ac */ /* 0x000e620008000a00 */
[----:B------:R-:W-:-:S06]  /*00a0*/  IADD3 R7, PT, PT, -R0, UR6, RZ ;  /* 0x0000000600077c10 */ /* 0x000fcc000fffe1ff */
        /* <DEDUP_REMOVED lines=9> */
.L_x_11:
        /* <DEDUP_REMOVED lines=12> */
.L_x_18:


//--------------------- .nv.shared.reserved.0     --------------------------
	.section	.nv.shared.reserved.0,"aw",@nobits
	.weak		__nv_reservedSMEM_offset_0_alias
	.size		__nv_reservedSMEM_offset_0_alias, 0, 64
	.other		__nv_reservedSMEM_offset_0_alias,@"STO_CUDA_RESERVED_SHARED STV_DEFAULT"
__nv_reservedSMEM_offset_0_alias:
	.zero		0
	.zero		64


//--------------------- .nv.constant0._Z16assign2_fann_runP11fann_neuronPdi --------------------------
	.section	.nv.constant0._Z16assign2_fann_runP11fann_neuronPdi,"a",@progbits
	.sectionflags	@""
	.align	4
.nv.constant0._Z16assign2_fann_runP11fann_neuronPdi:
	.zero		916


//--------------------- .nv.constant0._Z15assign_fann_runPdP11fann_neuroni --------------------------
	.section	.nv.constant0._Z15assign_fann_runPdP11fann_neuroni,"a",@progbits
	.sectionflags	@""
	.align	4
.nv.constant0._Z15assign_fann_runPdP11fann_neuroni:
	.zero		916


//--------------------- .nv.constant0._Z14gpu_update_wtsiiPdS_S_ffffS_ --------------------------
	.section	.nv.constant0._Z14gpu_update_wtsiiPdS_S_ffffS_,"a",@progbits
	.sectionflags	@""
	.align	4
.nv.constant0._Z14gpu_update_wtsiiPdS_S_ffffS_:
	.zero		952


//--------------------- .nv.constant0._Z11slopes_gpu2iPddPP11fann_neuron --------------------------
	.section	.nv.constant0._Z11slopes_gpu2iPddPP11fann_neuron,"a",@progbits
	.sectionflags	@""
	.align	4
.nv.constant0._Z11slopes_gpu2iPddPP11fann_neuron:
	.zero		928


//--------------------- .nv.constant0._Z10slopes_gpuiPddP11fann_neuron --------------------------
	.section	.nv.constant0._Z10slopes_gpuiPddP11fann_neuron,"a",@progbits
	.sectionflags	@""
	.align	4
.nv.constant0._Z10slopes_gpuiPddP11fann_neuron:
	.zero		928


//--------------------- .nv.constant0._Z19Add_Mult_update_wtsPddS_fiP11fann_neuron --------------------------
	.section	.nv.constant0._Z19Add_Mult_update_wtsPddS_fiP11fann_neuron,"a",@progbits
	.sectionflags	@""
	.align	4
.nv.constant0._Z19Add_Mult_update_wtsPddS_fiP11fann_neuron:
	.zero		936


//--------------------- .nv.constant0._Z17backpropagate_gpuiPddS_ --------------------------
	.section	.nv.constant0._Z17backpropagate_gpuiPddS_,"a",@progbits
	.sectionflags	@""
	.align	4
.nv.constant0._Z17backpropagate_gpuiPddS_:
	.zero		928


//--------------------- SYMBOLS --------------------------

	.type		.nv.reservedSmem.offset0,@object
	.size		.nv.reservedSmem.offset0,0x4
